//
// Generated by NVIDIA NVVM Compiler
//
// Compiler Build ID: CL-36424714
// Cuda compilation tools, release 13.0, V13.0.88
// Based on NVVM 20.0.0
//

.version 9.0
.target sm_100
.address_size 64

	// .globl	_Z12dummy_kernelPfi

.visible .entry _Z12dummy_kernelPfi(
	.param .u64 .ptr .align 1 _Z12dummy_kernelPfi_param_0,
	.param .u32 _Z12dummy_kernelPfi_param_1
)
{
	.reg .pred 	%p<3>;
	.reg .b32 	%r<10>;
	.reg .b32 	%f<12>;
	.reg .b64 	%rd<5>;

	ld.param.u64 	%rd2, [_Z12dummy_kernelPfi_param_0];
	ld.param.u32 	%r4, [_Z12dummy_kernelPfi_param_1];
	mov.u32 	%r5, %ctaid.x;
	mov.u32 	%r6, %ntid.x;
	mov.u32 	%r7, %tid.x;
	mad.lo.s32 	%r1, %r5, %r6, %r7;
	setp.ge.s32 	%p1, %r1, %r4;
	@%p1 bra 	$L__BB0_4;
	cvta.to.global.u64 	%rd3, %rd2;
	mul.wide.s32 	%rd4, %r1, 4;
	add.s64 	%rd1, %rd3, %rd4;
	ld.global.f32 	%f11, [%rd1];
	mov.b32 	%r9, 0;
$L__BB0_2:
	mul.f32 	%f4, %f11, 0f3F800008;
	mul.f32 	%f5, %f4, 0f3F800008;
	mul.f32 	%f6, %f5, 0f3F800008;
	mul.f32 	%f7, %f6, 0f3F800008;
	mul.f32 	%f8, %f7, 0f3F800008;
	mul.f32 	%f9, %f8, 0f3F800008;
	mul.f32 	%f10, %f9, 0f3F800008;
	mul.f32 	%f11, %f10, 0f3F800008;
	add.s32 	%r9, %r9, 8;
	setp.ne.s32 	%p2, %r9, 1000;
	@%p2 bra 	$L__BB0_2;
	st.global.f32 	[%rd1], %f11;
$L__BB0_4:
	ret;

}


// ===== COMPILED SASS (sm_100) =====

	.target	sm_100

	.elftype	@"ET_EXEC"


//--------------------- .note.nv.tkinfo           --------------------------
	.section	.note.nv.tkinfo,"",@"SHT_NOTE"
	.sectionflags	@"SHF_NOTE_NV_TKINFO"
	.tkinfo
        /*0018*/ 	.word	0x00000002
        /*0030*/ 	.string	""
        /*0030*/ 	.string	"ptxas"
        /*0030*/ 	.string	"Cuda compilation tools, release 13.0, V13.0.88"
        /*0030*/ 	.string	"Build cuda_13.0.r13.0/compiler.36424714_0"
        /*0030*/ 	.string	"-arch sm_100 -m 64 "



//--------------------- .note.nv.cuinfo           --------------------------
	.section	.note.nv.cuinfo,"",@"SHT_NOTE"
	.sectionflags	@"SHF_NOTE_NV_CUINFO"
        /*0018*/ 	.short	0x0002
        /*001a*/ 	.short	0x0064
        /*001c*/ 	.short	0x0082
	.zero		2


//--------------------- .nv.info                  --------------------------
	.section	.nv.info,"",@"SHT_CUDA_INFO"
	.align	4


	//----- nvinfo : EIATTR_REGCOUNT
	.align		4
        /*0000*/ 	.byte	0x04, 0x2f
        /*0002*/ 	.short	(.L_1 - .L_0)
	.align		4
.L_0:
        /*0004*/ 	.word	index@(_Z12dummy_kernelPfi)
        /*0008*/ 	.word	0x00000008


	//----- nvinfo : EIATTR_FRAME_SIZE
	.align		4
.L_1:
        /*000c*/ 	.byte	0x04, 0x11
        /*000e*/ 	.short	(.L_3 - .L_2)
	.align		4
.L_2:
        /*0010*/ 	.word	index@(_Z12dummy_kernelPfi)
        /*0014*/ 	.word	0x00000000


	//----- nvinfo : EIATTR_MIN_STACK_SIZE
	.align		4
.L_3:
        /*0018*/ 	.byte	0x04, 0x12
        /*001a*/ 	.short	(.L_5 - .L_4)
	.align		4
.L_4:
        /*001c*/ 	.word	index@(_Z12dummy_kernelPfi)
        /*0020*/ 	.word	0x00000000
.L_5:


//--------------------- .nv.compat                --------------------------
	.section	.nv.compat,"",@"SHT_CUDA_COMPAT_INFO"
	.align	4
        /*0000*/ 	.byte	0x02, 0x09, 0x00, 0x00, 0x02, 0x02, 0x01, 0x00, 0x02, 0x05, 0x05, 0x00, 0x03, 0x07, 0x01, 0x01
        /*0010*/ 	.byte	0x02, 0x03, 0x00, 0x00, 0x02, 0x06, 0x01, 0x00, 0x04, 0x0b, 0x08, 0x00, 0x09, 0x00, 0x00, 0x00
        /*0020*/ 	.byte	0x00, 0x00, 0x00, 0x00


//--------------------- .nv.info._Z12dummy_kernelPfi --------------------------
	.section	.nv.info._Z12dummy_kernelPfi,"",@"SHT_CUDA_INFO"
	.sectionflags	@""
	.align	4


	//----- nvinfo : EIATTR_CUDA_API_VERSION
	.align		4
        /*0000*/ 	.byte	0x04, 0x37
        /*0002*/ 	.short	(.L_7 - .L_6)
.L_6:
        /*0004*/ 	.word	0x00000082


	//----- nvinfo : EIATTR_KPARAM_INFO
	.align		4
.L_7:
        /*0008*/ 	.byte	0x04, 0x17
        /*000a*/ 	.short	(.L_9 - .L_8)
.L_8:
        /*000c*/ 	.word	0x00000000
        /*0010*/ 	.short	0x0001
        /*0012*/ 	.short	0x0008
        /*0014*/ 	.byte	0x00, 0xf0, 0x11, 0x00


	//----- nvinfo : EIATTR_KPARAM_INFO
	.align		4
.L_9:
        /*0018*/ 	.byte	0x04, 0x17
        /*001a*/ 	.short	(.L_11 - .L_10)
.L_10:
        /*001c*/ 	.word	0x00000000
        /*0020*/ 	.short	0x0000
        /*0022*/ 	.short	0x0000
        /*0024*/ 	.byte	0x00, 0xf5, 0x21, 0x00


	//----- nvinfo : EIATTR_SPARSE_MMA_MASK
	.align		4
.L_11:
        /*0028*/ 	.byte	0x03, 0x50
        /*002a*/ 	.short	0x0000


	//----- nvinfo : EIATTR_MAXREG_COUNT
	.align		4
        /*002c*/ 	.byte	0x03, 0x1b
        /*002e*/ 	.short	0x00ff


	//----- nvinfo : EIATTR_MERCURY_ISA_VERSION
	.align		4
        /*0030*/ 	.byte	0x03, 0x5f
        /*0032*/ 	.short	0x0101


	//----- nvinfo : EIATTR_VRC_CTA_INIT_COUNT
	.align		4
        /*0034*/ 	.byte	0x02, 0x4a
	.zero		1
	.zero		1


	//----- nvinfo : EIATTR_EXIT_INSTR_OFFSETS
	.align		4
        /*0038*/ 	.byte	0x04, 0x1c
        /*003a*/ 	.short	(.L_13 - .L_12)


	//   ....[0]....
.L_12:
        /*003c*/ 	.word	0x00000070


	//   ....[1]....
        /*0040*/ 	.word	0x00003f50


	//----- nvinfo : EIATTR_CBANK_PARAM_SIZE
	.align		4
.L_13:
        /*0044*/ 	.byte	0x03, 0x19
        /*0046*/ 	.short	0x000c


	//----- nvinfo : EIATTR_PARAM_CBANK
	.align		4
        /*0048*/ 	.byte	0x04, 0x0a
        /*004a*/ 	.short	(.L_15 - .L_14)
	.align		4
.L_14:
        /*004c*/ 	.word	index@(.nv.constant0._Z12dummy_kernelPfi)
        /*0050*/ 	.short	0x0380
        /*0052*/ 	.short	0x000c


	//----- nvinfo : EIATTR_SW_WAR
	.align		4
.L_15:
        /*0054*/ 	.byte	0x04, 0x36
        /*0056*/ 	.short	(.L_17 - .L_16)
.L_16:
        /*0058*/ 	.word	0x00000008
.L_17:


//--------------------- .nv.callgraph             --------------------------
	.section	.nv.callgraph,"",@"SHT_CUDA_CALLGRAPH"
	.align	4
	.sectionentsize	8
	.align		4
        /*0000*/ 	.word	0x00000000
	.align		4
        /*0004*/ 	.word	0xffffffff
	.align		4
        /*0008*/ 	.word	0x00000000
	.align		4
        /*000c*/ 	.word	0xfffffffe
	.align		4
        /*0010*/ 	.word	0x00000000
	.align		4
        /*0014*/ 	.word	0xfffffffd
	.align		4
        /*0018*/ 	.word	0x00000000
	.align		4
        /*001c*/ 	.word	0xfffffffc


//--------------------- .text._Z12dummy_kernelPfi --------------------------
	.section	.text._Z12dummy_kernelPfi,"ax",@progbits
	.align	128
        .global         _Z12dummy_kernelPfi
        .type           _Z12dummy_kernelPfi,@function
        .size           _Z12dummy_kernelPfi,(.L_x_1 - _Z12dummy_kernelPfi)
        .other          _Z12dummy_kernelPfi,@"STO_CUDA_ENTRY STV_DEFAULT"
_Z12dummy_kernelPfi:
.text._Z12dummy_kernelPfi:
[----:B------:R-:W-:Y:S01]  /*0000*/  LDC R1, c[0x0][0x37c] ;  /* 0x0000df00ff017b82 */ /* 0x000fe20000000800 */
[----:B------:R-:W0:Y:S07]  /*0010*/  S2R R0, SR_TID.X ;  /* 0x0000000000007919 */ /* 0x000e2e0000002100 */
[----:B------:R-:W0:Y:S01]  /*0020*/  S2UR UR4, SR_CTAID.X ;  /* 0x00000000000479c3 */ /* 0x000e220000002500 */
[----:B------:R-:W1:Y:S07]  /*0030*/  LDCU UR5, c[0x0][0x388] ;  /* 0x00007100ff0577ac */ /* 0x000e6e0008000800 */
[----:B------:R-:W0:Y:S02]  /*0040*/  LDC R5, c[0x0][0x360] ;  /* 0x0000d800ff057b82 */ /* 0x000e240000000800 */
[----:B0-----:R-:W-:-:S05]  /*0050*/  IMAD R5, R5, UR4, R0 ;  /* 0x0000000405057c24 */ /* 0x001fca000f8e0200 */
[----:B-1----:R-:W-:-:S13]  /*0060*/  ISETP.GE.AND P0, PT, R5, UR5, PT ;  /* 0x0000000505007c0c */ /* 0x002fda000bf06270 */
[----:B------:R-:W-:Y:S05]  /*0070*/  @P0 EXIT ;  /* 0x000000000000094d */ /* 0x000fea0003800000 */
[----:B------:R-:W0:Y:S01]  /*0080*/  LDC.64 R2, c[0x0][0x380] ;  /* 0x0000e000ff027b82 */ /* 0x000e220000000a00 */
[----:B------:R-:W1:Y:S01]  /*0090*/  LDCU.64 UR4, c[0x0][0x358] ;  /* 0x00006b00ff0477ac */ /* 0x000e620008000a00 */
[----:B0-----:R-:W-:-:S05]  /*00a0*/  IMAD.WIDE R2, R5, 0x4, R2 ;  /* 0x0000000405027825 */ /* 0x001fca00078e0202 */
[----:B-1----:R-:W2:Y:S02]  /*00b0*/  LDG.E R0, desc[UR4][R2.64] ;  /* 0x0000000402007981 */ /* 0x002ea4000c1e1900 */
[----:B--2---:R-:W-:-:S04]  /*00c0*/  FMUL R0, R0, 1.0000009536743164062 ;  /* 0x3f80000800007820 */ /* 0x004fc80000400000 */
[----:B------:R-:W-:-:S04]  /*00d0*/  FMUL R0, R0, 1.0000009536743164062 ;  /* 0x3f80000800007820 */ /* 0x000fc80000400000 */
        /* <DEDUP_REMOVED lines=997> */
[----:B------:R-:W-:-:S05]  /*3f30*/  FMUL R5, R0, 1.0000009536743164062 ;  /* 0x3f80000800057820 */ /* 0x000fca0000400000 */
[----:B------:R-:W-:Y:S01]  /*3f40*/  STG.E desc[UR4][R2.64], R5 ;  /* 0x0000000502007986 */ /* 0x000fe2000c101904 */
[----:B------:R-:W-:Y:S05]  /*3f50*/  EXIT ;  /* 0x000000000000794d */ /* 0x000fea0003800000 */
.L_x_0:
[----:B------:R-:W-:-:S00]  /*3f60*/  BRA `(.L_x_0) ;  /* 0xfffffffc00fc7947 */ /* 0x000fc0000383ffff */
[----:B------:R-:W-:-:S00]  /*3f70*/  NOP ;  /* 0x0000000000007918 */ /* 0x000fc00000000000 */
        /* <DEDUP_REMOVED lines=8> */
.L_x_1:


//--------------------- .nv.shared.reserved.0     --------------------------
	.section	.nv.shared.reserved.0,"aw",@nobits
	.weak		__nv_reservedSMEM_offset_0_alias
	.size		__nv_reservedSMEM_offset_0_alias, 0, 64
	.other		__nv_reservedSMEM_offset_0_alias,@"STO_CUDA_RESERVED_SHARED STV_DEFAULT"
__nv_reservedSMEM_offset_0_alias:
	.zero		0
	.zero		64


//--------------------- .nv.constant0._Z12dummy_kernelPfi --------------------------
	.section	.nv.constant0._Z12dummy_kernelPfi,"a",@progbits
	.sectionflags	@""
	.align	4
.nv.constant0._Z12dummy_kernelPfi:
	.zero		908


//--------------------- SYMBOLS --------------------------

	.type		.nv.reservedSmem.offset0,@object
	.size		.nv.reservedSmem.offset0,0x4
